	.headerflags	@"EF_CUDA_TEXMODE_UNIFIED EF_CUDA_64BIT_ADDRESS EF_CUDA_ACCELERATORS EF_CUDA_SM90 EF_CUDA_VIRTUAL_SM(EF_CUDA_SM90)"
	.elftype	@"ET_EXEC"


//--------------------- .nv.info                  --------------------------
	.section	.nv.info,"",@"SHT_CUDA_INFO"
	.align	4


	//----- nvinfo : EIATTR_REGCOUNT
	.align		4
        /*0000*/ 	.byte	0x04, 0x2f
        /*0002*/ 	.short	(.L_1 - .L_0)
	.align		4
.L_0:
        /*0004*/ 	.word	index@(triton_poi_fused_add_convolution_relu_threshold_backward_3)
        /*0008*/ 	.word	0x00000013


	//----- nvinfo : EIATTR_MIN_STACK_SIZE
	.align		4
.L_1:
        /*000c*/ 	.byte	0x04, 0x12
        /*000e*/ 	.short	(.L_3 - .L_2)
	.align		4
.L_2:
        /*0010*/ 	.word	index@(triton_poi_fused_add_convolution_relu_threshold_backward_3)
        /*0014*/ 	.word	0x00000000


	//----- nvinfo : EIATTR_FRAME_SIZE
	.align		4
.L_3:
        /*0018*/ 	.byte	0x04, 0x11
        /*001a*/ 	.short	(.L_5 - .L_4)
	.align		4
.L_4:
        /*001c*/ 	.word	index@(triton_poi_fused_add_convolution_relu_threshold_backward_3)
        /*0020*/ 	.word	0x00000000


	//----- nvinfo : EIATTR_MIN_STACK_SIZE
	.align		4
.L_5:
        /*0024*/ 	.byte	0x04, 0x12
        /*0026*/ 	.short	(.L_7 - .L_6)
	.align		4
.L_6:
        /*0028*/ 	.word	index@(triton_poi_fused_add_convolution_relu_threshold_backward_3)
        /*002c*/ 	.word	0x00000000
.L_7:


//--------------------- .nv.info.triton_poi_fused_add_convolution_relu_threshold_backward_3 --------------------------
	.section	.nv.info.triton_poi_fused_add_convolution_relu_threshold_backward_3,"",@"SHT_CUDA_INFO"
	.sectionflags	@""
	.align	4


	//----- nvinfo : EIATTR_CUDA_API_VERSION
	.align		4
        /*0000*/ 	.byte	0x04, 0x37
        /*0002*/ 	.short	(.L_9 - .L_8)
.L_8:
        /*0004*/ 	.word	0x0000007c


	//----- nvinfo : EIATTR_KPARAM_INFO
	.align		4
.L_9:
        /*0008*/ 	.byte	0x04, 0x17
        /*000a*/ 	.short	(.L_11 - .L_10)
.L_10:
        /*000c*/ 	.word	0x00000000
        /*0010*/ 	.short	0x0005
        /*0012*/ 	.short	0x0028
        /*0014*/ 	.byte	0x00, 0xf0, 0x11, 0x00


	//----- nvinfo : EIATTR_KPARAM_INFO
	.align		4
.L_11:
        /*0018*/ 	.byte	0x04, 0x17
        /*001a*/ 	.short	(.L_13 - .L_12)
.L_12:
        /*001c*/ 	.word	0x00000000
        /*0020*/ 	.short	0x0004
        /*0022*/ 	.short	0x0020
        /*0024*/ 	.byte	0x00, 0xf4, 0x21, 0x00


	//----- nvinfo : EIATTR_KPARAM_INFO
	.align		4
.L_13:
        /*0028*/ 	.byte	0x04, 0x17
        /*002a*/ 	.short	(.L_15 - .L_14)
.L_14:
        /*002c*/ 	.word	0x00000000
        /*0030*/ 	.short	0x0003
        /*0032*/ 	.short	0x0018
        /*0034*/ 	.byte	0x00, 0xf4, 0x21, 0x00


	//----- nvinfo : EIATTR_KPARAM_INFO
	.align		4
.L_15:
        /*0038*/ 	.byte	0x04, 0x17
        /*003a*/ 	.short	(.L_17 - .L_16)
.L_16:
        /*003c*/ 	.word	0x00000000
        /*0040*/ 	.short	0x0002
        /*0042*/ 	.short	0x0010
        /*0044*/ 	.byte	0x00, 0xf4, 0x21, 0x00


	//----- nvinfo : EIATTR_KPARAM_INFO
	.align		4
.L_17:
        /*0048*/ 	.byte	0x04, 0x17
        /*004a*/ 	.short	(.L_19 - .L_18)
.L_18:
        /*004c*/ 	.word	0x00000000
        /*0050*/ 	.short	0x0001
        /*0052*/ 	.short	0x0008
        /*0054*/ 	.byte	0x00, 0xf4, 0x21, 0x00


	//----- nvinfo : EIATTR_KPARAM_INFO
	.align		4
.L_19:
        /*0058*/ 	.byte	0x04, 0x17
        /*005a*/ 	.short	(.L_21 - .L_20)
.L_20:
        /*005c*/ 	.word	0x00000000
        /*0060*/ 	.short	0x0000
        /*0062*/ 	.short	0x0000
        /*0064*/ 	.byte	0x00, 0xf4, 0x21, 0x00


	//----- nvinfo : EIATTR_SPARSE_MMA_MASK
	.align		4
.L_21:
        /*0068*/ 	.byte	0x03, 0x50
        /*006a*/ 	.short	0x0000


	//----- nvinfo : EIATTR_MAXREG_COUNT
	.align		4
        /*006c*/ 	.byte	0x03, 0x1b
        /*006e*/ 	.short	0x00ff


	//----- nvinfo : EIATTR_EXIT_INSTR_OFFSETS
	.align		4
        /*0070*/ 	.byte	0x04, 0x1c
        /*0072*/ 	.short	(.L_23 - .L_22)


	//   ....[0]....
.L_22:
        /*0074*/ 	.word	0x000002f0


	//   ....[1]....
        /*0078*/ 	.word	0x00000310


	//----- nvinfo : EIATTR_REQNTID
	.align		4
.L_23:
        /*007c*/ 	.byte	0x04, 0x10
        /*007e*/ 	.short	(.L_25 - .L_24)
.L_24:
        /*0080*/ 	.word	0x00000080
        /*0084*/ 	.word	0x00000001
        /*0088*/ 	.word	0x00000001


	//----- nvinfo : EIATTR_CBANK_PARAM_SIZE
	.align		4
.L_25:
        /*008c*/ 	.byte	0x03, 0x19
        /*008e*/ 	.short	0x002c


	//----- nvinfo : EIATTR_PARAM_CBANK
	.align		4
        /*0090*/ 	.byte	0x04, 0x0a
        /*0092*/ 	.short	(.L_27 - .L_26)
	.align		4
.L_26:
        /*0094*/ 	.word	index@(.nv.constant0.triton_poi_fused_add_convolution_relu_threshold_backward_3)
        /*0098*/ 	.short	0x0210
        /*009a*/ 	.short	0x002c


	//----- nvinfo : EIATTR_SW_WAR
	.align		4
.L_27:
        /*009c*/ 	.byte	0x04, 0x36
        /*009e*/ 	.short	(.L_29 - .L_28)
.L_28:
        /*00a0*/ 	.word	0x00000008
.L_29:


//--------------------- .nv.callgraph             --------------------------
	.section	.nv.callgraph,"",@"SHT_CUDA_CALLGRAPH"
	.align	4
	.sectionentsize	8
	.align		4
        /*0000*/ 	.word	0x00000000
	.align		4
        /*0004*/ 	.word	0xffffffff
	.align		4
        /*0008*/ 	.word	0x00000000
	.align		4
        /*000c*/ 	.word	0xfffffffe
	.align		4
        /*0010*/ 	.word	0x00000000
	.align		4
        /*0014*/ 	.word	0xfffffffd
	.align		4
        /*0018*/ 	.word	0x00000000
	.align		4
        /*001c*/ 	.word	0xfffffffc


//--------------------- .text.triton_poi_fused_add_convolution_relu_threshold_backward_3 --------------------------
	.section	.text.triton_poi_fused_add_convolution_relu_threshold_backward_3,"ax",@progbits
	.align	128
        .global         triton_poi_fused_add_convolution_relu_threshold_backward_3
        .type           triton_poi_fused_add_convolution_relu_threshold_backward_3,@function
        .size           triton_poi_fused_add_convolution_relu_threshold_backward_3,(.L_x_1 - triton_poi_fused_add_convolution_relu_threshold_backward_3)
        .other          triton_poi_fused_add_convolution_relu_threshold_backward_3,@"STO_CUDA_ENTRY STV_DEFAULT"
triton_poi_fused_add_convolution_relu_threshold_backward_3:
.text.triton_poi_fused_add_convolution_relu_threshold_backward_3:
[----:B------:R-:W0:Y:S02]  /*0000*/  LDC R1, c[0x0][0x28] ;  /* 0x00000a00ff017b82 */ /* 0x000e240000000800 */
[----:B------:R-:W1:Y:S01]  /*0010*/  S2R R0, SR_TID.X ;  /* 0x0000000000007919 */ /* 0x000e620000002100 */
[----:B------:R-:W-:Y:S02]  /*0020*/  CS2R R10, SRZ ;  /* 0x00000000000a7805 */ /* 0x000fe4000001ff00 */
[----:B------:R-:W-:Y:S01]  /*0030*/  CS2R R12, SRZ ;  /* 0x00000000000c7805 */ /* 0x000fe2000001ff00 */
[----:B------:R-:W-:Y:S01]  /*0040*/  ULDC.64 UR4, c[0x0][0x208] ;  /* 0x0000820000047ab9 */ /* 0x000fe20000000a00 */
[----:B------:R-:W2:Y:S01]  /*0050*/  S2R R5, SR_CTAID.X ;  /* 0x0000000000057919 */ /* 0x000ea20000002500 */
[----:B------:R-:W-:Y:S01]  /*0060*/  CS2R R14, SRZ ;  /* 0x00000000000e7805 */ /* 0x000fe2000001ff00 */
[----:B------:R-:W-:Y:S01]  /*0070*/  ULDC.64 UR6, c[0x0][0x230] ;  /* 0x00008c0000067ab9 */ /* 0x000fe20000000a00 */
[----:B-1----:R-:W-:Y:S01]  /*0080*/  IMAD.SHL.U32 R0, R0, 0x2, RZ ;  /* 0x0000000200007824 */ /* 0x002fe200078e00ff */
[----:B--2---:R-:W-:-:S04]  /*0090*/  SHF.R.S32.HI R3, RZ, 0x17, R5 ;  /* 0x00000017ff037819 */ /* 0x004fc80000011405 */
[----:B------:R-:W-:Y:S02]  /*00a0*/  LOP3.LUT R0, R0, 0xfe, RZ, 0xc0, !PT ;  /* 0x000000fe00007812 */ /* 0x000fe400078ec0ff */
[----:B------:R-:W-:-:S03]  /*00b0*/  SGXT R3, R3, 0x1 ;  /* 0x000000010303781a */ /* 0x000fc60000000200 */
[----:B------:R-:W-:Y:S02]  /*00c0*/  IMAD R0, R5, 0x100, R0 ;  /* 0x0000010005007824 */ /* 0x000fe400078e0200 */
[----:B------:R-:W1:Y:S03]  /*00d0*/  LDC.64 R4, c[0x0][0x218] ;  /* 0x00008600ff047b82 */ /* 0x000e660000000a00 */
[----:B------:R-:W-:Y:S02]  /*00e0*/  LEA.HI R6, R3, R0, RZ, 0x4 ;  /* 0x0000000003067211 */ /* 0x000fe400078f20ff */
[----:B------:R-:W-:Y:S02]  /*00f0*/  ISETP.GE.AND P0, PT, R0, 0x100, PT ;  /* 0x000001000000780c */ /* 0x000fe40003f06270 */
[----:B------:R-:W-:Y:S01]  /*0100*/  SHF.R.S32.HI R8, RZ, 0x4, R6 ;  /* 0x00000004ff087819 */ /* 0x000fe20000011406 */
[----:B------:R-:W2:Y:S03]  /*0110*/  LDC.64 R2, c[0x0][0x210] ;  /* 0x00008400ff027b82 */ /* 0x000ea60000000a00 */
[----:B------:R-:W-:-:S04]  /*0120*/  LEA.HI R9, R8, R8, RZ, 0x2 ;  /* 0x0000000808097211 */ /* 0x000fc800078f10ff */
[----:B------:R-:W-:Y:S01]  /*0130*/  LOP3.LUT R9, R9, 0xfffffffc, RZ, 0xc0, !PT ;  /* 0xfffffffc09097812 */ /* 0x000fe200078ec0ff */
[----:B------:R-:W3:Y:S04]  /*0140*/  LDC.64 R6, c[0x0][0x220] ;  /* 0x00008800ff067b82 */ /* 0x000ee80000000a00 */
[----:B------:R-:W-:-:S04]  /*0150*/  IMAD.IADD R9, R8, 0x1, -R9 ;  /* 0x0000000108097824 */ /* 0x000fc800078e0a09 */
[----:B-1----:R-:W-:Y:S02]  /*0160*/  IMAD.WIDE R4, R9, 0x4, R4 ;  /* 0x0000000409047825 */ /* 0x002fe400078e0204 */
[----:B------:R-:W1:Y:S03]  /*0170*/  LDC.64 R8, c[0x0][0x228] ;  /* 0x00008a00ff087b82 */ /* 0x000e660000000a00 */
[----:B------:R-:W4:Y:S01]  /*0180*/  @!P0 LDG.E.EL R12, desc[UR4][R4.64] ;  /* 0x00000004040c8981 */ /* 0x000f22000c2e1900 */
[----:B--2---:R-:W-:-:S03]  /*0190*/  IMAD.WIDE R2, R0, 0x4, R2 ;  /* 0x0000000400027825 */ /* 0x004fc600078e0202 */
[----:B------:R-:W2:Y:S04]  /*01a0*/  @!P0 LDG.E.EL R13, desc[UR4][R4.64] ;  /* 0x00000004040d8981 */ /* 0x000ea8000c2e1900 */
[----:B------:R1:W4:Y:S01]  /*01b0*/  @!P0 LDG.E.64 R10, desc[UR4][R2.64] ;  /* 0x00000004020a8981 */ /* 0x000322000c1e1b00 */
[----:B---3--:R-:W-:-:S05]  /*01c0*/  IMAD.WIDE R6, R0, 0x4, R6 ;  /* 0x0000000400067825 */ /* 0x008fca00078e0206 */
[----:B------:R-:W3:Y:S01]  /*01d0*/  @!P0 LDG.E.64 R14, desc[UR4][R6.64] ;  /* 0x00000004060e8981 */ /* 0x000ee2000c1e1b00 */
[----:B-1----:R-:W-:-:S04]  /*01e0*/  IMAD.WIDE R2, R0, 0x4, R8 ;  /* 0x0000000400027825 */ /* 0x002fc800078e0208 */
[----:B----4-:R-:W-:Y:S01]  /*01f0*/  FADD R16, R12, R11 ;  /* 0x0000000b0c107221 */ /* 0x010fe20000000000 */
[----:B------:R-:W-:Y:S01]  /*0200*/  FSETP.GEU.AND P2, PT, R11, -R12, PT ;  /* 0x8000000c0b00720b */ /* 0x000fe20003f4e000 */
[----:B--2---:R-:W-:Y:S01]  /*0210*/  FADD R11, R13, R10 ;  /* 0x0000000a0d0b7221 */ /* 0x004fe20000000000 */
[----:B------:R-:W-:Y:S02]  /*0220*/  FSETP.GEU.AND P1, PT, R10, -R13, PT ;  /* 0x8000000d0a00720b */ /* 0x000fe40003f2e000 */
[----:B------:R-:W-:Y:S02]  /*0230*/  FSEL R16, R16, RZ, P2 ;  /* 0x000000ff10107208 */ /* 0x000fe40001000000 */
[----:B------:R-:W-:Y:S02]  /*0240*/  FSEL R11, R11, RZ, P1 ;  /* 0x000000ff0b0b7208 */ /* 0x000fe40000800000 */
[C---:B------:R-:W-:Y:S01]  /*0250*/  FSETP.GTU.AND P2, PT, R16.reuse, RZ, PT ;  /* 0x000000ff1000720b */ /* 0x040fe20003f4c000 */
[----:B---3--:R-:W-:Y:S01]  /*0260*/  FADD R15, R16, R15 ;  /* 0x0000000f100f7221 */ /* 0x008fe20000000000 */
[C---:B------:R-:W-:Y:S01]  /*0270*/  FSETP.GTU.AND P3, PT, R11.reuse, RZ, PT ;  /* 0x000000ff0b00720b */ /* 0x040fe20003f6c000 */
[----:B------:R-:W-:Y:S01]  /*0280*/  FADD R14, R11, R14 ;  /* 0x0000000e0b0e7221 */ /* 0x000fe20000000000 */
[----:B------:R-:W-:-:S02]  /*0290*/  IADD3 R4, P1, R0, UR6, RZ ;  /* 0x0000000600047c10 */ /* 0x000fc4000ff3e0ff */
[----:B------:R-:W-:Y:S02]  /*02a0*/  SEL R6, RZ, 0x1, P3 ;  /* 0x00000001ff067807 */ /* 0x000fe40001800000 */
[----:B------:R-:W-:Y:S01]  /*02b0*/  SEL R7, RZ, 0x100, P2 ;  /* 0x00000100ff077807 */ /* 0x000fe20001000000 */
[----:B------:R1:W-:Y:S01]  /*02c0*/  @!P0 STG.E.64 desc[UR4][R2.64], R14 ;  /* 0x0000000e02008986 */ /* 0x0003e2000c101b04 */
[----:B------:R-:W-:-:S03]  /*02d0*/  LEA.HI.X.SX32 R5, R0, UR7, 0x1, P1 ;  /* 0x0000000700057c11 */ /* 0x000fc600088f0eff */
[----:B------:R-:W-:Y:S01]  /*02e0*/  IMAD.IADD R7, R6, 0x1, R7 ;  /* 0x0000000106077824 */ /* 0x000fe200078e0207 */
[----:B------:R-:W-:Y:S06]  /*02f0*/  @P0 EXIT ;  /* 0x000000000000094d */ /* 0x000fec0003800000 */
[----:B------:R-:W-:Y:S01]  /*0300*/  STG.E.U16 desc[UR4][R4.64], R7 ;  /* 0x0000000704007986 */ /* 0x000fe2000c101504 */
[----:B------:R-:W-:Y:S05]  /*0310*/  EXIT ;  /* 0x000000000000794d */ /* 0x000fea0003800000 */
.L_x_0:
[----:B------:R-:W-:-:S00]  /*0320*/  BRA `(.L_x_0) ;  /* 0xfffffffc00fc7947 */ /* 0x000fc0000383ffff */
[----:B------:R-:W-:-:S00]  /*0330*/  NOP ;  /* 0x0000000000007918 */ /* 0x000fc00000000000 */
        /* <DEDUP_REMOVED lines=12> */
.L_x_1:


//--------------------- .nv.constant0.triton_poi_fused_add_convolution_relu_threshold_backward_3 --------------------------
	.section	.nv.constant0.triton_poi_fused_add_convolution_relu_threshold_backward_3,"a",@progbits
	.sectionflags	@""
	.align	4
.nv.constant0.triton_poi_fused_add_convolution_relu_threshold_backward_3:
	.zero		572
